//
// Generated by NVIDIA NVVM Compiler
//
// Compiler Build ID: CL-36424714
// Cuda compilation tools, release 13.0, V13.0.88
// Based on NVVM 20.0.0
//

.version 9.0
.target sm_100
.address_size 64

	// .globl	default_function_kernel
// _ZZ23default_function_kernelE8A_shared has been demoted
// _ZZ23default_function_kernelE8B_shared has been demoted

.visible .entry default_function_kernel(
	.param .u64 .ptr .align 1 default_function_kernel_param_0,
	.param .u64 .ptr .align 1 default_function_kernel_param_1,
	.param .u64 .ptr .align 1 default_function_kernel_param_2
)
.maxntid 128
{
	.reg .pred 	%p<13>;
	.reg .b32 	%r<39>;
	.reg .b32 	%f<92>;
	.reg .b64 	%rd<13>;
	// demoted variable
	.shared .align 4 .b8 _ZZ23default_function_kernelE8A_shared[128];
	// demoted variable
	.shared .align 4 .b8 _ZZ23default_function_kernelE8B_shared[4096];
	ld.param.u64 	%rd4, [default_function_kernel_param_0];
	ld.param.u64 	%rd5, [default_function_kernel_param_1];
	ld.param.u64 	%rd3, [default_function_kernel_param_2];
	cvta.to.global.u64 	%rd1, %rd5;
	cvta.to.global.u64 	%rd2, %rd4;
	mov.u32 	%r1, %tid.x;
	shl.b32 	%r17, %r1, 3;
	mov.u32 	%r18, _ZZ23default_function_kernelE8A_shared;
	add.s32 	%r2, %r18, %r17;
	mov.u32 	%r3, %ctaid.x;
	shl.b32 	%r19, %r3, 4;
	and.b32  	%r20, %r19, 2147483136;
	shl.b32 	%r4, %r1, 1;
	or.b32  	%r5, %r20, %r4;
	shl.b32 	%r21, %r3, 14;
	shl.b32 	%r22, %r1, 4;
	and.b32  	%r23, %r22, 1536;
	and.b32  	%r24, %r1, 31;
	or.b32  	%r25, %r24, %r21;
	or.b32  	%r6, %r25, %r23;
	shl.b32 	%r26, %r1, 2;
	mov.u32 	%r27, _ZZ23default_function_kernelE8B_shared;
	add.s32 	%r7, %r27, %r26;
	shl.b32 	%r28, %r1, 8;
	add.s32 	%r8, %r27, %r28;
	mov.b32 	%r37, 0;
	mov.f32 	%f76, 0f00000000;
	mov.f32 	%f77, %f76;
$L__BB0_1:
	setp.gt.u32 	%p1, %r1, 15;
	bar.sync 	0;
	@%p1 bra 	$L__BB0_3;
	shl.b32 	%r29, %r37, 5;
	add.s32 	%r30, %r5, %r29;
	mul.wide.u32 	%rd6, %r30, 4;
	add.s64 	%rd7, %rd2, %rd6;
	ld.global.nc.v2.f32 	{%f38, %f39}, [%rd7];
	st.shared.v2.f32 	[%r2], {%f38, %f39};
$L__BB0_3:
	shl.b32 	%r32, %r37, 5;
	add.s32 	%r33, %r6, %r32;
	mul.wide.u32 	%rd8, %r33, 4;
	add.s64 	%rd9, %rd1, %rd8;
	ld.global.nc.f32 	%f40, [%rd9];
	st.shared.f32 	[%r7], %f40;
	ld.global.nc.f32 	%f41, [%rd9+8192];
	st.shared.f32 	[%r7+512], %f41;
	ld.global.nc.f32 	%f42, [%rd9+16384];
	st.shared.f32 	[%r7+1024], %f42;
	ld.global.nc.f32 	%f43, [%rd9+24576];
	st.shared.f32 	[%r7+1536], %f43;
	ld.global.nc.f32 	%f44, [%rd9+32768];
	st.shared.f32 	[%r7+2048], %f44;
	ld.global.nc.f32 	%f45, [%rd9+40960];
	st.shared.f32 	[%r7+2560], %f45;
	ld.global.nc.f32 	%f46, [%rd9+49152];
	st.shared.f32 	[%r7+3072], %f46;
	ld.global.nc.f32 	%f47, [%rd9+57344];
	st.shared.f32 	[%r7+3584], %f47;
	bar.sync 	0;
	mov.b32 	%r38, 128;
$L__BB0_4:
	setp.gt.u32 	%p2, %r1, 15;
	add.s32 	%r35, %r18, %r38;
	add.s32 	%r11, %r35, 28;
	add.s32 	%r12, %r8, %r38;
	@%p2 bra 	$L__BB0_6;
	ld.shared.f32 	%f48, [%r11+-156];
	ld.shared.f32 	%f49, [%r12+-128];
	fma.rn.f32 	%f77, %f48, %f49, %f77;
	ld.shared.f32 	%f50, [%r12];
	fma.rn.f32 	%f76, %f48, %f50, %f76;
$L__BB0_6:
	setp.gt.u32 	%p3, %r1, 15;
	@%p3 bra 	$L__BB0_8;
	ld.shared.f32 	%f51, [%r11+-152];
	ld.shared.f32 	%f52, [%r12+-124];
	fma.rn.f32 	%f77, %f51, %f52, %f77;
	ld.shared.f32 	%f53, [%r12+4];
	fma.rn.f32 	%f76, %f51, %f53, %f76;
$L__BB0_8:
	setp.gt.u32 	%p4, %r1, 15;
	@%p4 bra 	$L__BB0_10;
	ld.shared.f32 	%f54, [%r11+-148];
	ld.shared.f32 	%f55, [%r12+-120];
	fma.rn.f32 	%f77, %f54, %f55, %f77;
	ld.shared.f32 	%f56, [%r12+8];
	fma.rn.f32 	%f76, %f54, %f56, %f76;
$L__BB0_10:
	setp.gt.u32 	%p5, %r1, 15;
	@%p5 bra 	$L__BB0_12;
	ld.shared.f32 	%f57, [%r11+-144];
	ld.shared.f32 	%f58, [%r12+-116];
	fma.rn.f32 	%f77, %f57, %f58, %f77;
	ld.shared.f32 	%f59, [%r12+12];
	fma.rn.f32 	%f76, %f57, %f59, %f76;
$L__BB0_12:
	setp.gt.u32 	%p6, %r1, 15;
	@%p6 bra 	$L__BB0_14;
	ld.shared.f32 	%f60, [%r11+-140];
	ld.shared.f32 	%f61, [%r12+-112];
	fma.rn.f32 	%f77, %f60, %f61, %f77;
	ld.shared.f32 	%f62, [%r12+16];
	fma.rn.f32 	%f76, %f60, %f62, %f76;
$L__BB0_14:
	setp.gt.u32 	%p7, %r1, 15;
	@%p7 bra 	$L__BB0_16;
	ld.shared.f32 	%f63, [%r11+-136];
	ld.shared.f32 	%f64, [%r12+-108];
	fma.rn.f32 	%f77, %f63, %f64, %f77;
	ld.shared.f32 	%f65, [%r12+20];
	fma.rn.f32 	%f76, %f63, %f65, %f76;
$L__BB0_16:
	setp.gt.u32 	%p8, %r1, 15;
	@%p8 bra 	$L__BB0_18;
	ld.shared.f32 	%f66, [%r11+-132];
	ld.shared.f32 	%f67, [%r12+-104];
	fma.rn.f32 	%f77, %f66, %f67, %f77;
	ld.shared.f32 	%f68, [%r12+24];
	fma.rn.f32 	%f76, %f66, %f68, %f76;
$L__BB0_18:
	setp.gt.u32 	%p9, %r1, 15;
	@%p9 bra 	$L__BB0_20;
	ld.shared.f32 	%f69, [%r11+-128];
	ld.shared.f32 	%f70, [%r12+-100];
	fma.rn.f32 	%f77, %f69, %f70, %f77;
	ld.shared.f32 	%f71, [%r12+28];
	fma.rn.f32 	%f76, %f69, %f71, %f76;
$L__BB0_20:
	add.s32 	%r38, %r38, 32;
	setp.ne.s32 	%p10, %r38, 256;
	@%p10 bra 	$L__BB0_4;
	add.s32 	%r37, %r37, 1;
	setp.ne.s32 	%p11, %r37, 16;
	@%p11 bra 	$L__BB0_1;
	setp.gt.u32 	%p12, %r1, 15;
	shl.b32 	%r36, %r3, 5;
	add.s32 	%r15, %r36, %r4;
	@%p12 bra 	$L__BB0_24;
	cvta.to.global.u64 	%rd10, %rd3;
	mul.wide.u32 	%rd11, %r15, 4;
	add.s64 	%rd12, %rd10, %rd11;
	st.global.f32 	[%rd12], %f77;
	st.global.f32 	[%rd12+4], %f76;
$L__BB0_24:
	ret;

}


// ===== COMPILED SASS (sm_100) =====

	.target	sm_100

	.elftype	@"ET_EXEC"


//--------------------- .note.nv.tkinfo           --------------------------
	.section	.note.nv.tkinfo,"",@"SHT_NOTE"
	.sectionflags	@"SHF_NOTE_NV_TKINFO"
	.tkinfo
        /*0018*/ 	.word	0x00000002
        /*0030*/ 	.string	""
        /*0030*/ 	.string	"ptxas"
        /*0030*/ 	.string	"Cuda compilation tools, release 13.0, V13.0.88"
        /*0030*/ 	.string	"Build cuda_13.0.r13.0/compiler.36424714_0"
        /*0030*/ 	.string	"-arch sm_100 -m 64 "



//--------------------- .note.nv.cuinfo           --------------------------
	.section	.note.nv.cuinfo,"",@"SHT_NOTE"
	.sectionflags	@"SHF_NOTE_NV_CUINFO"
        /*0018*/ 	.short	0x0002
        /*001a*/ 	.short	0x0064
        /*001c*/ 	.short	0x0082
	.zero		2


//--------------------- .nv.info                  --------------------------
	.section	.nv.info,"",@"SHT_CUDA_INFO"
	.align	4


	//----- nvinfo : EIATTR_REGCOUNT
	.align		4
        /*0000*/ 	.byte	0x04, 0x2f
        /*0002*/ 	.short	(.L_1 - .L_0)
	.align		4
.L_0:
        /*0004*/ 	.word	index@(default_function_kernel)
        /*0008*/ 	.word	0x00000020


	//----- nvinfo : EIATTR_FRAME_SIZE
	.align		4
.L_1:
        /*000c*/ 	.byte	0x04, 0x11
        /*000e*/ 	.short	(.L_3 - .L_2)
	.align		4
.L_2:
        /*0010*/ 	.word	index@(default_function_kernel)
        /*0014*/ 	.word	0x00000000


	//----- nvinfo : EIATTR_MIN_STACK_SIZE
	.align		4
.L_3:
        /*0018*/ 	.byte	0x04, 0x12
        /*001a*/ 	.short	(.L_5 - .L_4)
	.align		4
.L_4:
        /*001c*/ 	.word	index@(default_function_kernel)
        /*0020*/ 	.word	0x00000000
.L_5:


//--------------------- .nv.compat                --------------------------
	.section	.nv.compat,"",@"SHT_CUDA_COMPAT_INFO"
	.align	4
        /*0000*/ 	.byte	0x02, 0x09, 0x00, 0x00, 0x02, 0x02, 0x01, 0x00, 0x02, 0x05, 0x05, 0x00, 0x03, 0x07, 0x01, 0x01
        /*0010*/ 	.byte	0x02, 0x03, 0x00, 0x00, 0x02, 0x06, 0x01, 0x00, 0x04, 0x0b, 0x08, 0x00, 0x09, 0x00, 0x00, 0x00
        /*0020*/ 	.byte	0x00, 0x00, 0x00, 0x00


//--------------------- .nv.info.default_function_kernel --------------------------
	.section	.nv.info.default_function_kernel,"",@"SHT_CUDA_INFO"
	.sectionflags	@""
	.align	4


	//----- nvinfo : EIATTR_CUDA_API_VERSION
	.align		4
        /*0000*/ 	.byte	0x04, 0x37
        /*0002*/ 	.short	(.L_7 - .L_6)
.L_6:
        /*0004*/ 	.word	0x00000082


	//----- nvinfo : EIATTR_KPARAM_INFO
	.align		4
.L_7:
        /*0008*/ 	.byte	0x04, 0x17
        /*000a*/ 	.short	(.L_9 - .L_8)
.L_8:
        /*000c*/ 	.word	0x00000000
        /*0010*/ 	.short	0x0002
        /*0012*/ 	.short	0x0010
        /*0014*/ 	.byte	0x00, 0xf5, 0x21, 0x00


	//----- nvinfo : EIATTR_KPARAM_INFO
	.align		4
.L_9:
        /*0018*/ 	.byte	0x04, 0x17
        /*001a*/ 	.short	(.L_11 - .L_10)
.L_10:
        /*001c*/ 	.word	0x00000000
        /*0020*/ 	.short	0x0001
        /*0022*/ 	.short	0x0008
        /*0024*/ 	.byte	0x00, 0xf5, 0x21, 0x00


	//----- nvinfo : EIATTR_KPARAM_INFO
	.align		4
.L_11:
        /*0028*/ 	.byte	0x04, 0x17
        /*002a*/ 	.short	(.L_13 - .L_12)
.L_12:
        /*002c*/ 	.word	0x00000000
        /*0030*/ 	.short	0x0000
        /*0032*/ 	.short	0x0000
        /*0034*/ 	.byte	0x00, 0xf5, 0x21, 0x00


	//----- nvinfo : EIATTR_SPARSE_MMA_MASK
	.align		4
.L_13:
        /*0038*/ 	.byte	0x03, 0x50
        /*003a*/ 	.short	0x0000


	//----- nvinfo : EIATTR_MAXREG_COUNT
	.align		4
        /*003c*/ 	.byte	0x03, 0x1b
        /*003e*/ 	.short	0x00ff


	//----- nvinfo : EIATTR_NUM_BARRIERS
	.align		4
        /*0040*/ 	.byte	0x02, 0x4c
        /*0042*/ 	.byte	0x01
	.zero		1


	//----- nvinfo : EIATTR_MERCURY_ISA_VERSION
	.align		4
        /*0044*/ 	.byte	0x03, 0x5f
        /*0046*/ 	.short	0x0101


	//----- nvinfo : EIATTR_VRC_CTA_INIT_COUNT
	.align		4
        /*0048*/ 	.byte	0x02, 0x4a
	.zero		1
	.zero		1


	//----- nvinfo : EIATTR_EXIT_INSTR_OFFSETS
	.align		4
        /*004c*/ 	.byte	0x04, 0x1c
        /*004e*/ 	.short	(.L_15 - .L_14)


	//   ....[0]....
.L_14:
        /*0050*/ 	.word	0x00000d60


	//   ....[1]....
        /*0054*/ 	.word	0x00000dc0


	//----- nvinfo : EIATTR_MAX_THREADS
	.align		4
.L_15:
        /*0058*/ 	.byte	0x04, 0x05
        /*005a*/ 	.short	(.L_17 - .L_16)
.L_16:
        /*005c*/ 	.word	0x00000080
        /*0060*/ 	.word	0x00000001
        /*0064*/ 	.word	0x00000001


	//----- nvinfo : EIATTR_CBANK_PARAM_SIZE
	.align		4
.L_17:
        /*0068*/ 	.byte	0x03, 0x19
        /*006a*/ 	.short	0x0018


	//----- nvinfo : EIATTR_PARAM_CBANK
	.align		4
        /*006c*/ 	.byte	0x04, 0x0a
        /*006e*/ 	.short	(.L_19 - .L_18)
	.align		4
.L_18:
        /*0070*/ 	.word	index@(.nv.constant0.default_function_kernel)
        /*0074*/ 	.short	0x0380
        /*0076*/ 	.short	0x0018


	//----- nvinfo : EIATTR_SW_WAR
	.align		4
.L_19:
        /*0078*/ 	.byte	0x04, 0x36
        /*007a*/ 	.short	(.L_21 - .L_20)
.L_20:
        /*007c*/ 	.word	0x00000008
.L_21:


//--------------------- .nv.callgraph             --------------------------
	.section	.nv.callgraph,"",@"SHT_CUDA_CALLGRAPH"
	.align	4
	.sectionentsize	8
	.align		4
        /*0000*/ 	.word	0x00000000
	.align		4
        /*0004*/ 	.word	0xffffffff
	.align		4
        /*0008*/ 	.word	0x00000000
	.align		4
        /*000c*/ 	.word	0xfffffffe
	.align		4
        /*0010*/ 	.word	0x00000000
	.align		4
        /*0014*/ 	.word	0xfffffffd
	.align		4
        /*0018*/ 	.word	0x00000000
	.align		4
        /*001c*/ 	.word	0xfffffffc


//--------------------- .text.default_function_kernel --------------------------
	.section	.text.default_function_kernel,"ax",@progbits
	.align	128
        .global         default_function_kernel
        .type           default_function_kernel,@function
        .size           default_function_kernel,(.L_x_2 - default_function_kernel)
        .other          default_function_kernel,@"STO_CUDA_ENTRY STV_DEFAULT"
default_function_kernel:
.text.default_function_kernel:
[----:B------:R-:W-:Y:S01]  /*0000*/  LDC R1, c[0x0][0x37c] ;  /* 0x0000df00ff017b82 */ /* 0x000fe20000000800 */
[----:B------:R-:W0:Y:S07]  /*0010*/  S2R R24, SR_TID.X ;  /* 0x0000000000187919 */ /* 0x000e2e0000002100 */
[----:B------:R-:W1:Y:S01]  /*0020*/  S2UR UR6, SR_CgaCtaId ;  /* 0x00000000000679c3 */ /* 0x000e620000008800 */
[----:B------:R-:W-:Y:S01]  /*0030*/  UMOV UR4, 0x400 ;  /* 0x0000040000047882 */ /* 0x000fe20000000000 */
[----:B------:R-:W-:Y:S01]  /*0040*/  HFMA2 R12, -RZ, RZ, 0, 0 ;  /* 0x00000000ff0c7431 */ /* 0x000fe200000001ff */
[----:B------:R-:W2:Y:S01]  /*0050*/  S2R R5, SR_CTAID.X ;  /* 0x0000000000057919 */ /* 0x000ea20000002500 */
[----:B------:R-:W-:Y:S01]  /*0060*/  UIADD3 UR5, UPT, UPT, UR4, 0x80, URZ ;  /* 0x0000008004057890 */ /* 0x000fe2000fffe0ff */
[----:B------:R-:W3:Y:S03]  /*0070*/  LDCU.64 UR8, c[0x0][0x358] ;  /* 0x00006b00ff0877ac */ /* 0x000ee60008000a00 */
[----:B------:R-:W4:Y:S01]  /*0080*/  LDC.64 R2, c[0x0][0x388] ;  /* 0x0000e200ff027b82 */ /* 0x000f220000000a00 */
[----:B-1----:R-:W-:-:S02]  /*0090*/  ULEA UR4, UR6, UR4, 0x18 ;  /* 0x0000000406047291 */ /* 0x002fc4000f8ec0ff */
[----:B------:R-:W-:Y:S01]  /*00a0*/  ULEA UR5, UR6, UR5, 0x18 ;  /* 0x0000000506057291 */ /* 0x000fe2000f8ec0ff */
[C---:B0-----:R-:W-:Y:S02]  /*00b0*/  SHF.L.U32 R0, R24.reuse, 0x4, RZ ;  /* 0x0000000418007819 */ /* 0x041fe400000006ff */
[----:B------:R-:W-:Y:S02]  /*00c0*/  LOP3.LUT R4, R24, 0x1f, RZ, 0xc0, !PT ;  /* 0x0000001f18047812 */ /* 0x000fe400078ec0ff */
[----:B------:R-:W-:Y:S02]  /*00d0*/  LOP3.LUT R0, R0, 0x600, RZ, 0xc0, !PT ;  /* 0x0000060000007812 */ /* 0x000fe400078ec0ff */
[----:B--2---:R-:W-:Y:S01]  /*00e0*/  LEA R7, R5, R4, 0xe ;  /* 0x0000000405077211 */ /* 0x004fe200078e70ff */
[----:B------:R-:W-:Y:S01]  /*00f0*/  HFMA2 R4, -RZ, RZ, 0, 0 ;  /* 0x00000000ff047431 */ /* 0x000fe200000001ff */
[----:B------:R-:W-:Y:S02]  /*0100*/  SHF.L.U32 R8, R24, 0x1, RZ ;  /* 0x0000000118087819 */ /* 0x000fe400000006ff */
[----:B------:R-:W-:-:S02]  /*0110*/  IADD3 R6, PT, PT, R0, R7, RZ ;  /* 0x0000000700067210 */ /* 0x000fc40007ffe0ff */
[----:B------:R-:W-:Y:S02]  /*0120*/  SHF.L.U32 R7, R5, 0x4, RZ ;  /* 0x0000000405077819 */ /* 0x000fe400000006ff */
[----:B------:R-:W-:Y:S02]  /*0130*/  ISETP.GT.U32.AND P0, PT, R24, 0xf, PT ;  /* 0x0000000f1800780c */ /* 0x000fe40003f04070 */
[----:B------:R-:W-:Y:S02]  /*0140*/  MOV R0, RZ ;  /* 0x000000ff00007202 */ /* 0x000fe40000000f00 */
[----:B------:R-:W-:Y:S02]  /*0150*/  LOP3.LUT R7, R8, 0x7ffffe00, R7, 0xf8, !PT ;  /* 0x7ffffe0008077812 */ /* 0x000fe400078ef807 */
[C---:B------:R-:W-:Y:S02]  /*0160*/  LEA R9, R24.reuse, UR4, 0x3 ;  /* 0x0000000418097c11 */ /* 0x040fe4000f8e18ff */
[----:B------:R-:W-:-:S02]  /*0170*/  LEA R10, R24, UR5, 0x2 ;  /* 0x00000005180a7c11 */ /* 0x000fc4000f8e10ff */
[----:B---3--:R-:W-:-:S07]  /*0180*/  LEA R11, R24, UR5, 0x8 ;  /* 0x00000005180b7c11 */ /* 0x008fce000f8e40ff */
.L_x_0:
[----:B------:R-:W0:Y:S01]  /*0190*/  @!P0 LDC.64 R14, c[0x0][0x380] ;  /* 0x0000e000ff0e8b82 */ /* 0x000e220000000a00 */
[C---:B------:R-:W-:Y:S02]  /*01a0*/  @!P0 LEA R17, R12.reuse, R7, 0x5 ;  /* 0x000000070c118211 */ /* 0x040fe400078e28ff */
[----:B------:R-:W-:-:S03]  /*01b0*/  LEA R13, R12, R6, 0x5 ;  /* 0x000000060c0d7211 */ /* 0x000fc600078e28ff */
[----:B0-----:R-:W-:-:S04]  /*01c0*/  @!P0 IMAD.WIDE.U32 R16, R17, 0x4, R14 ;  /* 0x0000000411108825 */ /* 0x001fc800078e000e */
[----:B----4-:R-:W-:Y:S02]  /*01d0*/  IMAD.WIDE.U32 R14, R13, 0x4, R2 ;  /* 0x000000040d0e7825 */ /* 0x010fe400078e0002 */
[----:B------:R-:W2:Y:S04]  /*01e0*/  @!P0 LDG.E.64.CONSTANT R16, desc[UR8][R16.64] ;  /* 0x0000000810108981 */ /* 0x000ea8000c1e9b00 */
[----:B------:R-:W3:Y:S04]  /*01f0*/  LDG.E.CONSTANT R13, desc[UR8][R14.64] ;  /* 0x000000080e0d7981 */ /* 0x000ee8000c1e9900 */
[----:B------:R-:W4:Y:S04]  /*0200*/  LDG.E.CONSTANT R19, desc[UR8][R14.64+0x2000] ;  /* 0x002000080e137981 */ /* 0x000f28000c1e9900 */
[----:B------:R-:W5:Y:S04]  /*0210*/  LDG.E.CONSTANT R21, desc[UR8][R14.64+0x4000] ;  /* 0x004000080e157981 */ /* 0x000f68000c1e9900 */
[----:B------:R-:W5:Y:S04]  /*0220*/  LDG.E.CONSTANT R23, desc[UR8][R14.64+0x6000] ;  /* 0x006000080e177981 */ /* 0x000f68000c1e9900 */
[----:B------:R-:W5:Y:S04]  /*0230*/  LDG.E.CONSTANT R25, desc[UR8][R14.64+0x8000] ;  /* 0x008000080e197981 */ /* 0x000f68000c1e9900 */
[----:B------:R-:W5:Y:S04]  /*0240*/  LDG.E.CONSTANT R27, desc[UR8][R14.64+0xa000] ;  /* 0x00a000080e1b7981 */ /* 0x000f68000c1e9900 */
[----:B------:R-:W5:Y:S04]  /*0250*/  LDG.E.CONSTANT R29, desc[UR8][R14.64+0xc000] ;  /* 0x00c000080e1d7981 */ /* 0x000f68000c1e9900 */
[----:B------:R-:W5:Y:S01]  /*0260*/  LDG.E.CONSTANT R18, desc[UR8][R14.64+0xe000] ;  /* 0x00e000080e127981 */ /* 0x000f62000c1e9900 */
[----:B------:R-:W-:Y:S01]  /*0270*/  IADD3 R12, PT, PT, R12, 0x1, RZ ;  /* 0x000000010c0c7810 */ /* 0x000fe20007ffe0ff */
[----:B------:R-:W-:Y:S03]  /*0280*/  BAR.SYNC.DEFER_BLOCKING 0x0 ;  /* 0x0000000000007b1d */ /* 0x000fe60000010000 */
[----:B------:R-:W-:-:S03]  /*0290*/  ISETP.NE.AND P1, PT, R12, 0x10, PT ;  /* 0x000000100c00780c */ /* 0x000fc60003f25270 */
[----:B--2---:R-:W-:Y:S01]  /*02a0*/  @!P0 STS.64 [R9], R16 ;  /* 0x0000001009008388 */ /* 0x004fe20000000a00 */
[----:B------:R-:W-:-:S03]  /*02b0*/  ISETP.GT.U32.AND P0, PT, R24, 0xf, PT ;  /* 0x0000000f1800780c */ /* 0x000fc60003f04070 */
[----:B---3--:R-:W-:Y:S04]  /*02c0*/  STS [R10], R13 ;  /* 0x0000000d0a007388 */ /* 0x008fe80000000800 */
[----:B----4-:R-:W-:Y:S04]  /*02d0*/  STS [R10+0x200], R19 ;  /* 0x000200130a007388 */ /* 0x010fe80000000800 */
[----:B-----5:R-:W-:Y:S04]  /*02e0*/  STS [R10+0x400], R21 ;  /* 0x000400150a007388 */ /* 0x020fe80000000800 */
[----:B------:R-:W-:Y:S04]  /*02f0*/  STS [R10+0x600], R23 ;  /* 0x000600170a007388 */ /* 0x000fe80000000800 */
[----:B------:R-:W-:Y:S04]  /*0300*/  STS [R10+0x800], R25 ;  /* 0x000800190a007388 */ /* 0x000fe80000000800 */
[----:B------:R-:W-:Y:S04]  /*0310*/  STS [R10+0xa00], R27 ;  /* 0x000a001b0a007388 */ /* 0x000fe80000000800 */
[----:B------:R-:W-:Y:S04]  /*0320*/  STS [R10+0xc00], R29 ;  /* 0x000c001d0a007388 */ /* 0x000fe80000000800 */
[----:B------:R-:W-:Y:S01]  /*0330*/  STS [R10+0xe00], R18 ;  /* 0x000e00120a007388 */ /* 0x000fe20000000800 */
[----:B------:R-:W-:Y:S06]  /*0340*/  BAR.SYNC.DEFER_BLOCKING 0x0 ;  /* 0x0000000000007b1d */ /* 0x000fec0000010000 */
[----:B------:R-:W-:Y:S04]  /*0350*/  @!P0 LDS R15, [UR4] ;  /* 0x00000004ff0f8984 */ /* 0x000fe80008000800 */
[----:B------:R-:W0:Y:S04]  /*0360*/  @!P0 LDS R14, [R11] ;  /* 0x000000000b0e8984 */ /* 0x000e280000000800 */
[----:B------:R-:W1:Y:S04]  /*0370*/  @!P0 LDS R13, [R11+0x80] ;  /* 0x000080000b0d8984 */ /* 0x000e680000000800 */
[----:B------:R-:W-:Y:S04]  /*0380*/  @!P0 LDS R17, [UR4+0x4] ;  /* 0x00000404ff118984 */ /* 0x000fe80008000800 */
[----:B------:R-:W2:Y:S04]  /*0390*/  @!P0 LDS R16, [R11+0x4] ;  /* 0x000004000b108984 */ /* 0x000ea80000000800 */
[----:B------:R-:W3:Y:S04]  /*03a0*/  @!P0 LDS R22, [R11+0x84] ;  /* 0x000084000b168984 */ /* 0x000ee80000000800 */
[----:B------:R-:W-:Y:S04]  /*03b0*/  @!P0 LDS R19, [UR4+0x8] ;  /* 0x00000804ff138984 */ /* 0x000fe80008000800 */
[----:B------:R-:W4:Y:S04]  /*03c0*/  @!P0 LDS R20, [R11+0x8] ;  /* 0x000008000b148984 */ /* 0x000f280000000800 */
[----:B------:R-:W5:Y:S04]  /*03d0*/  @!P0 LDS R21, [R11+0x88] ;  /* 0x000088000b158984 */ /* 0x000f680000000800 */
[----:B------:R-:W-:Y:S04]  /*03e0*/  @!P0 LDS R23, [UR4+0xc] ;  /* 0x00000c04ff178984 */ /* 0x000fe80008000800 */
[----:B------:R-:W5:Y:S04]  /*03f0*/  @!P0 LDS R18, [R11+0xc] ;  /* 0x00000c000b128984 */ /* 0x000f680000000800 */
[----:B------:R-:W5:Y:S01]  /*0400*/  @!P0 LDS R25, [R11+0x8c] ;  /* 0x00008c000b198984 */ /* 0x000f620000000800 */
[C---:B0-----:R-:W-:Y:S01]  /*0410*/  @!P0 FFMA R4, R15.reuse, R14, R4 ;  /* 0x0000000e0f048223 */ /* 0x041fe20000000004 */
[----:B-1----:R-:W-:-:S02]  /*0420*/  @!P0 FFMA R0, R15, R13, R0 ;  /* 0x0000000d0f008223 */ /* 0x002fc40000000000 */
[----:B------:R-:W-:Y:S04]  /*0430*/  @!P0 LDS R14, [R11+0x10] ;  /* 0x000010000b0e8984 */ /* 0x000fe80000000800 */
[----:B------:R-:W0:Y:S01]  /*0440*/  @!P0 LDS R13, [UR4+0x10] ;  /* 0x00001004ff0d8984 */ /* 0x000e220008000800 */
[----:B--2---:R-:W-:-:S03]  /*0450*/  @!P0 FFMA R4, R17, R16, R4 ;  /* 0x0000001011048223 */ /* 0x004fc60000000004 */
[----:B------:R-:W1:Y:S01]  /*0460*/  @!P0 LDS R27, [R11+0x90] ;  /* 0x000090000b1b8984 */ /* 0x000e620000000800 */
[----:B---3--:R-:W-:-:S03]  /*0470*/  @!P0 FFMA R0, R17, R22, R0 ;  /* 0x0000001611008223 */ /* 0x008fc60000000000 */
[----:B------:R-:W-:Y:S04]  /*0480*/  @!P0 LDS R15, [UR4+0x14] ;  /* 0x00001404ff0f8984 */ /* 0x000fe80008000800 */
[----:B------:R-:W2:Y:S01]  /*0490*/  @!P0 LDS R16, [R11+0x14] ;  /* 0x000014000b108984 */ /* 0x000ea20000000800 */
[----:B----4-:R-:W-:-:S03]  /*04a0*/  @!P0 FFMA R4, R19, R20, R4 ;  /* 0x0000001413048223 */ /* 0x010fc60000000004 */
[----:B------:R-:W3:Y:S01]  /*04b0*/  @!P0 LDS R17, [R11+0x94] ;  /* 0x000094000b118984 */ /* 0x000ee20000000800 */
[----:B-----5:R-:W-:-:S03]  /*04c0*/  @!P0 FFMA R0, R19, R21, R0 ;  /* 0x0000001513008223 */ /* 0x020fc60000000000 */
[----:B------:R-:W-:Y:S04]  /*04d0*/  @!P0 LDS R20, [R11+0x18] ;  /* 0x000018000b148984 */ /* 0x000fe80000000800 */
[----:B------:R-:W4:Y:S01]  /*04e0*/  @!P0 LDS R19, [UR4+0x18] ;  /* 0x00001804ff138984 */ /* 0x000f220008000800 */
[----:B------:R-:W-:-:S03]  /*04f0*/  @!P0 FFMA R4, R23, R18, R4 ;  /* 0x0000001217048223 */ /* 0x000fc60000000004 */
[----:B------:R-:W5:Y:S01]  /*0500*/  @!P0 LDS R21, [R11+0x98] ;  /* 0x000098000b158984 */ /* 0x000f620000000800 */
[----:B------:R-:W-:-:S03]  /*0510*/  @!P0 FFMA R0, R23, R25, R0 ;  /* 0x0000001917008223 */ /* 0x000fc60000000000 */
[----:B------:R-:W-:Y:S04]  /*0520*/  @!P0 LDS R18, [R11+0x1c] ;  /* 0x00001c000b128984 */ /* 0x000fe80000000800 */
[----:B------:R-:W5:Y:S04]  /*0530*/  @!P0 LDS R23, [UR4+0x1c] ;  /* 0x00001c04ff178984 */ /* 0x000f680008000800 */
        /* <DEDUP_REMOVED lines=8> */
[----:B------:R-:W-:Y:S04]  /*05c0*/  @!P0 LDS R16, [R11+0x24] ;  /* 0x000024000b108984 */ /* 0x000fe80000000800 */
[----:B------:R-:W2:Y:S01]  /*05d0*/  @!P0 LDS R15, [UR4+0x24] ;  /* 0x00002404ff0f8984 */ /* 0x000ea20008000800 */
        /* <DEDUP_REMOVED lines=16> */
[----:B------:R-:W-:Y:S01]  /*06e0*/  @!P0 LDS R18, [R11+0xb4] ;  /* 0x0000b4000b128984 */ /* 0x000fe20000000800 */
[----:B---3--:R-:W-:-:S03]  /*06f0*/  @!P0 FFMA R0, R15, R17, R0 ;  /* 0x000000110f008223 */ /* 0x008fc60000000000 */
[----:B------:R-:W-:Y:S04]  /*0700*/  @!P0 LDS R16, [R11+0x34] ;  /* 0x000034000b108984 */ /* 0x000fe80000000800 */
[----:B------:R-:W1:Y:S01]  /*0710*/  @!P0 LDS R15, [R11+0xb0] ;  /* 0x0000b0000b0f8984 */ /* 0x000e620000000800 */
[----:B----4-:R-:W-:-:S03]  /*0720*/  @!P0 FFMA R4, R19, R20, R4 ;  /* 0x0000001413048223 */ /* 0x010fc60000000004 */
[----:B------:R-:W2:Y:S01]  /*0730*/  @!P0 LDS R17, [UR4+0x34] ;  /* 0x00003404ff118984 */ /* 0x000ea20008000800 */
[----:B-----5:R-:W-:-:S03]  /*0740*/  @!P0 FFMA R0, R19, R21, R0 ;  /* 0x0000001513008223 */ /* 0x020fc60000000000 */
[----:B------:R-:W-:Y:S04]  /*0750*/  @!P0 LDS R20, [R11+0x38] ;  /* 0x000038000b148984 */ /* 0x000fe80000000800 */
[----:B------:R-:W3:Y:S01]  /*0760*/  @!P0 LDS R19, [UR4+0x38] ;  /* 0x00003804ff138984 */ /* 0x000ee20008000800 */
[----:B------:R-:W-:-:S03]  /*0770*/  @!P0 FFMA R4, R23, R22, R4 ;  /* 0x0000001617048223 */ /* 0x000fc60000000004 */
[----:B------:R-:W4:Y:S01]  /*0780*/  @!P0 LDS R21, [R11+0xb8] ;  /* 0x0000b8000b158984 */ /* 0x000f220000000800 */
[----:B------:R-:W-:-:S03]  /*0790*/  @!P0 FFMA R0, R23, R25, R0 ;  /* 0x0000001917008223 */ /* 0x000fc60000000000 */
[----:B------:R-:W-:Y:S04]  /*07a0*/  @!P0 LDS R22, [R11+0x3c] ;  /* 0x00003c000b168984 */ /* 0x000fe80000000800 */
[----:B------:R-:W5:Y:S04]  /*07b0*/  @!P0 LDS R23, [UR4+0x3c] ;  /* 0x00003c04ff178984 */ /* 0x000f680008000800 */
[----:B------:R-:W5:Y:S01]  /*07c0*/  @!P0 LDS R25, [R11+0xbc] ;  /* 0x0000bc000b198984 */ /* 0x000f620000000800 */
[----:B0-----:R-:W-:-:S03]  /*07d0*/  @!P0 FFMA R4, R13, R14, R4 ;  /* 0x0000000e0d048223 */ /* 0x001fc60000000004 */
[----:B------:R-:W-:Y:S04]  /*07e0*/  @!P0 LDS R14, [R11+0x40] ;  /* 0x000040000b0e8984 */ /* 0x000fe80000000800 */
[----:B------:R-:W-:Y:S01]  /*07f0*/  @!P0 LDS R27, [R11+0xc4] ;  /* 0x0000c4000b1b8984 */ /* 0x000fe20000000800 */
[----:B-1----:R-:W-:-:S03]  /*0800*/  @!P0 FFMA R0, R13, R15, R0 ;  /* 0x0000000f0d008223 */ /* 0x002fc60000000000 */
[----:B------:R-:W-:Y:S01]  /*0810*/  @!P0 LDS R29, [UR4+0x48] ;  /* 0x00004804ff1d8984 */ /* 0x000fe20008000800 */
[----:B--2---:R-:W-:-:S03]  /*0820*/  @!P0 FFMA R4, R17, R16, R4 ;  /* 0x0000001011048223 */ /* 0x004fc60000000004 */
[----:B------:R-:W0:Y:S01]  /*0830*/  @!P0 LDS R15, [UR4+0x40] ;  /* 0x00004004ff0f8984 */ /* 0x000e220008000800 */
[----:B------:R-:W-:-:S03]  /*0840*/  @!P0 FFMA R0, R17, R18, R0 ;  /* 0x0000001211008223 */ /* 0x000fc60000000000 */
[----:B------:R-:W1:Y:S01]  /*0850*/  @!P0 LDS R13, [R11+0xc0] ;  /* 0x0000c0000b0d8984 */ /* 0x000e620000000800 */
[----:B---3--:R-:W-:-:S03]  /*0860*/  @!P0 FFMA R4, R19, R20, R4 ;  /* 0x0000001413048223 */ /* 0x008fc60000000004 */
[----:B------:R-:W2:Y:S01]  /*0870*/  @!P0 LDS R17, [UR4+0x44] ;  /* 0x00004404ff118984 */ /* 0x000ea20008000800 */
[----:B----4-:R-:W-:-:S03]  /*0880*/  @!P0 FFMA R0, R19, R21, R0 ;  /* 0x0000001513008223 */ /* 0x010fc60000000000 */
[----:B------:R-:W3:Y:S04]  /*0890*/  @!P0 LDS R16, [R11+0x44] ;  /* 0x000044000b108984 */ /* 0x000ee80000000800 */
[----:B------:R-:W4:Y:S01]  /*08a0*/  @!P0 LDS R19, [R11+0x48] ;  /* 0x000048000b138984 */ /* 0x000f220000000800 */
[----:B-----5:R-:W-:-:S03]  /*08b0*/  @!P0 FFMA R4, R23, R22, R4 ;  /* 0x0000001617048223 */ /* 0x020fc60000000004 */
[----:B------:R-:W5:Y:S01]  /*08c0*/  @!P0 LDS R21, [R11+0xc8] ;  /* 0x0000c8000b158984 */ /* 0x000f620000000800 */
[----:B------:R-:W-:-:S03]  /*08d0*/  @!P0 FFMA R0, R23, R25, R0 ;  /* 0x0000001917008223 */ /* 0x000fc60000000000 */
[----:B------:R-:W-:Y:S04]  /*08e0*/  @!P0 LDS R18, [R11+0xcc] ;  /* 0x0000cc000b128984 */ /* 0x000fe80000000800 */
[----:B------:R-:W5:Y:S04]  /*08f0*/  @!P0 LDS R25, [UR4+0x4c] ;  /* 0x00004c04ff198984 */ /* 0x000f680008000800 */
[----:B------:R-:W5:Y:S04]  /*0900*/  @!P0 LDS R23, [R11+0x4c] ;  /* 0x00004c000b178984 */ /* 0x000f680000000800 */
[----:B------:R-:W-:Y:S01]  /*0910*/  @!P0 LDS R20, [R11+0x64] ;  /* 0x000064000b148984 */ /* 0x000fe20000000800 */
[----:B0-----:R-:W-:-:S03]  /*0920*/  @!P0 FFMA R4, R15, R14, R4 ;  /* 0x0000000e0f048223 */ /* 0x001fc60000000004 */
[----:B------:R-:W-:Y:S01]  /*0930*/  @!P0 LDS R22, [R11+0x68] ;  /* 0x000068000b168984 */ /* 0x000fe20000000800 */
[----:B-1----:R-:W-:-:S03]  /*0940*/  @!P0 FFMA R0, R15, R13, R0 ;  /* 0x0000000d0f008223 */ /* 0x002fc60000000000 */
[----:B------:R-:W-:Y:S01]  /*0950*/  @!P0 LDS R14, [R11+0x54] ;  /* 0x000054000b0e8984 */ /* 0x000fe20000000800 */
[----:B--2---:R-:W-:-:S03]  /*0960*/  @!P0 FFMA R0, R17, R27, R0 ;  /* 0x0000001b11008223 */ /* 0x004fc60000000000 */
[----:B------:R-:W-:Y:S01]  /*0970*/  @!P0 LDS R15, [UR4+0x50] ;  /* 0x00005004ff0f8984 */ /* 0x000fe20008000800 */
[----:B---3--:R-:W-:-:S03]  /*0980*/  @!P0 FFMA R4, R17, R16, R4 ;  /* 0x0000001011048223 */ /* 0x008fc60000000004 */
[----:B------:R-:W0:Y:S01]  /*0990*/  @!P0 LDS R13, [R11+0x50] ;  /* 0x000050000b0d8984 */ /* 0x000e220000000800 */
[----:B----4-:R-:W-:-:S03]  /*09a0*/  @!P0 FFMA R4, R29, R19, R4 ;  /* 0x000000131d048223 */ /* 0x010fc60000000004 */
[----:B------:R-:W1:Y:S01]  /*09b0*/  @!P0 LDS R17, [R11+0xd0] ;  /* 0x0000d0000b118984 */ /* 0x000e620000000800 */
[----:B-----5:R-:W-:-:S03]  /*09c0*/  @!P0 FFMA R0, R29, R21, R0 ;  /* 0x000000151d008223 */ /* 0x020fc60000000000 */
[----:B------:R-:W2:Y:S04]  /*09d0*/  @!P0 LDS R19, [UR4+0x54] ;  /* 0x00005404ff138984 */ /* 0x000ea80008000800 */
[----:B------:R-:W3:Y:S01]  /*09e0*/  @!P0 LDS R27, [R11+0xd4] ;  /* 0x0000d4000b1b8984 */ /* 0x000ee20000000800 */
[----:B------:R-:W-:-:S03]  /*09f0*/  @!P0 FFMA R0, R25, R18, R0 ;  /* 0x0000001219008223 */ /* 0x000fc60000000000 */
[----:B------:R-:W-:Y:S01]  /*0a00*/  @!P0 LDS R29, [UR4+0x58] ;  /* 0x00005804ff1d8984 */ /* 0x000fe20008000800 */
[----:B------:R-:W-:-:S03]  /*0a10*/  @!P0 FFMA R4, R25, R23, R4 ;  /* 0x0000001719048223 */ /* 0x000fc60000000004 */
[----:B------:R-:W4:Y:S04]  /*0a20*/  @!P0 LDS R16, [R11+0x58] ;  /* 0x000058000b108984 */ /* 0x000f280000000800 */
[----:B------:R-:W5:Y:S04]  /*0a30*/  @!P0 LDS R21, [R11+0xd8] ;  /* 0x0000d8000b158984 */ /* 0x000f680000000800 */
[----:B------:R-:W-:Y:S04]  /*0a40*/  @!P0 LDS R23, [UR4+0x5c] ;  /* 0x00005c04ff178984 */ /* 0x000fe80008000800 */
[----:B------:R-:W5:Y:S04]  /*0a50*/  @!P0 LDS R18, [R11+0x5c] ;  /* 0x00005c000b128984 */ /* 0x000f680000000800 */
[----:B------:R-:W5:Y:S01]  /*0a60*/  @!P0 LDS R25, [R11+0xdc] ;  /* 0x0000dc000b198984 */ /* 0x000f620000000800 */
[----:B0-----:R-:W-:-:S03]  /*0a70*/  @!P0 FFMA R4, R15, R13, R4 ;  /* 0x0000000d0f048223 */ /* 0x001fc60000000004 */
[----:B------:R-:W-:Y:S01]  /*0a80*/  @!P0 LDS R13, [UR4+0x60] ;  /* 0x00006004ff0d8984 */ /* 0x000fe20008000800 */
[----:B-1----:R-:W-:-:S03]  /*0a90*/  @!P0 FFMA R0, R15, R17, R0 ;  /* 0x000000110f008223 */ /* 0x002fc60000000000 */
[----:B------:R-:W0:Y:S01]  /*0aa0*/  @!P0 LDS R17, [R11+0xe0] ;  /* 0x0000e0000b118984 */ /* 0x000e220000000800 */
[----:B--2---:R-:W-:-:S03]  /*0ab0*/  @!P0 FFMA R4, R19, R14, R4 ;  /* 0x0000000e13048223 */ /* 0x004fc60000000004 */
[----:B------:R-:W1:Y:S01]  /*0ac0*/  @!P0 LDS R14, [R11+0x60] ;  /* 0x000060000b0e8984 */ /* 0x000e620000000800 */
[----:B---3--:R-:W-:-:S03]  /*0ad0*/  @!P0 FFMA R0, R19, R27, R0 ;  /* 0x0000001b13008223 */ /* 0x008fc60000000000 */
[----:B------:R-:W2:Y:S04]  /*0ae0*/  @!P0 LDS R19, [UR4+0x64] ;  /* 0x00006404ff138984 */ /* 0x000ea80008000800 */
[----:B------:R-:W3:Y:S01]  /*0af0*/  @!P0 LDS R27, [R11+0xe4] ;  /* 0x0000e4000b1b8984 */ /* 0x000ee20000000800 */
[----:B----4-:R-:W-:-:S03]  /*0b00*/  @!P0 FFMA R4, R29, R16, R4 ;  /* 0x000000101d048223 */ /* 0x010fc60000000004 */
[----:B------:R-:W4:Y:S01]  /*0b10*/  @!P0 LDS R15, [UR4+0x68] ;  /* 0x00006804ff0f8984 */ /* 0x000f220008000800 */
[----:B-----5:R-:W-:-:S03]  /*0b20*/  @!P0 FFMA R0, R29, R21, R0 ;  /* 0x000000151d008223 */ /* 0x020fc60000000000 */
[----:B------:R-:W5:Y:S04]  /*0b30*/  @!P0 LDS R16, [R11+0xe8] ;  /* 0x0000e8000b108984 */ /* 0x000f680000000800 */
[----:B------:R-:W-:Y:S01]  /*0b40*/  @!P0 LDS R21, [R11+0xec] ;  /* 0x0000ec000b158984 */ /* 0x000fe20000000800 */
[----:B------:R-:W-:-:S03]  /*0b50*/  @!P0 FFMA R4, R23, R18, R4 ;  /* 0x0000001217048223 */ /* 0x000fc60000000004 */
[----:B------:R-:W-:Y:S01]  /*0b60*/  @!P0 LDS R18, [R11+0x6c] ;  /* 0x00006c000b128984 */ /* 0x000fe20000000800 */
[----:B------:R-:W-:-:S03]  /*0b70*/  @!P0 FFMA R0, R23, R25, R0 ;  /* 0x0000001917008223 */ /* 0x000fc60000000000 */
[----:B------:R-:W5:Y:S04]  /*0b80*/  @!P0 LDS R23, [UR4+0x6c] ;  /* 0x00006c04ff178984 */ /* 0x000f680008000800 */
[----:B------:R-:W-:Y:S01]  /*0b90*/  @!P0 LDS R25, [UR4+0x78] ;  /* 0x00007804ff198984 */ /* 0x000fe20008000800 */
[----:B0-----:R-:W-:-:S03]  /*0ba0*/  @!P0 FFMA R0, R13, R17, R0 ;  /* 0x000000110d008223 */ /* 0x001fc60000000000 */
[----:B------:R-:W-:Y:S01]  /*0bb0*/  @!P0 LDS R17, [R11+0xf0] ;  /* 0x0000f0000b118984 */ /* 0x000fe20000000800 */
[----:B-1----:R-:W-:-:S03]  /*0bc0*/  @!P0 FFMA R4, R13, R14, R4 ;  /* 0x0000000e0d048223 */ /* 0x002fc60000000004 */
[----:B------:R-:W0:Y:S01]  /*0bd0*/  @!P0 LDS R13, [UR4+0x70] ;  /* 0x00007004ff0d8984 */ /* 0x000e220008000800 */
[----:B--2---:R-:W-:-:S03]  /*0be0*/  @!P0 FFMA R4, R19, R20, R4 ;  /* 0x0000001413048223 */ /* 0x004fc60000000004 */
[----:B------:R-:W1:Y:S01]  /*0bf0*/  @!P0 LDS R14, [R11+0x70] ;  /* 0x000070000b0e8984 */ /* 0x000e620000000800 */
[----:B---3--:R-:W-:-:S03]  /*0c00*/  @!P0 FFMA R0, R19, R27, R0 ;  /* 0x0000001b13008223 */ /* 0x008fc60000000000 */
[----:B------:R-:W-:Y:S01]  /*0c10*/  @!P0 LDS R19, [R11+0xf4] ;  /* 0x0000f4000b138984 */ /* 0x000fe20000000800 */
[----:B----4-:R-:W-:-:S03]  /*0c20*/  @!P0 FFMA R4, R15, R22, R4 ;  /* 0x000000160f048223 */ /* 0x010fc60000000004 */
[----:B------:R-:W-:Y:S01]  /*0c30*/  @!P0 LDS R27, [R11+0xf8] ;  /* 0x0000f8000b1b8984 */ /* 0x000fe20000000800 */
[----:B-----5:R-:W-:-:S03]  /*0c40*/  @!P0 FFMA R0, R15, R16, R0 ;  /* 0x000000100f008223 */ /* 0x020fc60000000000 */
[----:B------:R-:W2:Y:S04]  /*0c50*/  @!P0 LDS R15, [UR4+0x74] ;  /* 0x00007404ff0f8984 */ /* 0x000ea80008000800 */
[----:B------:R-:W3:Y:S04]  /*0c60*/  @!P0 LDS R16, [R11+0x74] ;  /* 0x000074000b108984 */ /* 0x000ee80000000800 */
[----:B------:R-:W-:Y:S01]  /*0c70*/  @!P0 LDS R20, [R11+0x7c] ;  /* 0x00007c000b148984 */ /* 0x000fe20000000800 */
[C---:B------:R-:W-:Y:S01]  /*0c80*/  @!P0 FFMA R4, R23.reuse, R18, R4 ;  /* 0x0000001217048223 */ /* 0x040fe20000000004 */
[----:B------:R-:W-:-:S02]  /*0c90*/  @!P0 FFMA R0, R23, R21, R0 ;  /* 0x0000001517008223 */ /* 0x000fc40000000000 */
[----:B------:R-:W4:Y:S04]  /*0ca0*/  @!P0 LDS R18, [R11+0x78] ;  /* 0x000078000b128984 */ /* 0x000f280000000800 */
[----:B------:R-:W5:Y:S04]  /*0cb0*/  @!P0 LDS R21, [UR4+0x7c] ;  /* 0x00007c04ff158984 */ /* 0x000f680008000800 */
[----:B------:R-:W5:Y:S01]  /*0cc0*/  @!P0 LDS R23, [R11+0xfc] ;  /* 0x0000fc000b178984 */ /* 0x000f620000000800 */
[C---:B0-----:R-:W-:Y:S01]  /*0cd0*/  @!P0 FFMA R0, R13.reuse, R17, R0 ;  /* 0x000000110d008223 */ /* 0x041fe20000000000 */
[----:B-1----:R-:W-:-:S03]  /*0ce0*/  @!P0 FFMA R4, R13, R14, R4 ;  /* 0x0000000e0d048223 */ /* 0x002fc60000000004 */
[C---:B--2---:R-:W-:Y:S01]  /*0cf0*/  @!P0 FFMA R0, R15.reuse, R19, R0 ;  /* 0x000000130f008223 */ /* 0x044fe20000000000 */
[----:B---3--:R-:W-:-:S03]  /*0d00*/  @!P0 FFMA R4, R15, R16, R4 ;  /* 0x000000100f048223 */ /* 0x008fc60000000004 */
[C---:B------:R-:W-:Y:S01]  /*0d10*/  @!P0 FFMA R0, R25.reuse, R27, R0 ;  /* 0x0000001b19008223 */ /* 0x040fe20000000000 */
[----:B----4-:R-:W-:-:S04]  /*0d20*/  @!P0 FFMA R4, R25, R18, R4 ;  /* 0x0000001219048223 */ /* 0x010fc80000000004 */
[C---:B-----5:R-:W-:Y:S01]  /*0d30*/  @!P0 FFMA R4, R21.reuse, R20, R4 ;  /* 0x0000001415048223 */ /* 0x060fe20000000004 */
[----:B------:R-:W-:Y:S01]  /*0d40*/  @!P0 FFMA R0, R21, R23, R0 ;  /* 0x0000001715008223 */ /* 0x000fe20000000000 */
[----:B------:R-:W-:Y:S06]  /*0d50*/  @P1 BRA `(.L_x_0) ;  /* 0xfffffff4000c1947 */ /* 0x000fec000383ffff */
[----:B------:R-:W-:Y:S05]  /*0d60*/  @P0 EXIT ;  /* 0x000000000000094d */ /* 0x000fea0003800000 */
[----:B------:R-:W0:Y:S01]  /*0d70*/  LDC.64 R2, c[0x0][0x390] ;  /* 0x0000e400ff027b82 */ /* 0x000e220000000a00 */
[----:B------:R-:W-:-:S05]  /*0d80*/  LEA R5, R5, R8, 0x5 ;  /* 0x0000000805057211 */ /* 0x000fca00078e28ff */
[----:B0-----:R-:W-:-:S05]  /*0d90*/  IMAD.WIDE.U32 R2, R5, 0x4, R2 ;  /* 0x0000000405027825 */ /* 0x001fca00078e0002 */
[----:B------:R-:W-:Y:S04]  /*0da0*/  STG.E desc[UR8][R2.64], R4 ;  /* 0x0000000402007986 */ /* 0x000fe8000c101908 */
[----:B------:R-:W-:Y:S01]  /*0db0*/  STG.E desc[UR8][R2.64+0x4], R0 ;  /* 0x0000040002007986 */ /* 0x000fe2000c101908 */
[----:B------:R-:W-:Y:S05]  /*0dc0*/  EXIT ;  /* 0x000000000000794d */ /* 0x000fea0003800000 */
.L_x_1:
[----:B------:R-:W-:-:S00]  /*0dd0*/  BRA `(.L_x_1) ;  /* 0xfffffffc00fc7947 */ /* 0x000fc0000383ffff */
[----:B------:R-:W-:-:S00]  /*0de0*/  NOP ;  /* 0x0000000000007918 */ /* 0x000fc00000000000 */
        /* <DEDUP_REMOVED lines=9> */
.L_x_2:


//--------------------- .nv.shared.default_function_kernel --------------------------
	.section	.nv.shared.default_function_kernel,"aw",@nobits
	.sectionflags	@""
	.align	4
.nv.shared.default_function_kernel:
	.zero		5248


//--------------------- .nv.shared.reserved.0     --------------------------
	.section	.nv.shared.reserved.0,"aw",@nobits
	.weak		__nv_reservedSMEM_offset_0_alias
	.size		__nv_reservedSMEM_offset_0_alias, 0, 64
	.other		__nv_reservedSMEM_offset_0_alias,@"STO_CUDA_RESERVED_SHARED STV_DEFAULT"
__nv_reservedSMEM_offset_0_alias:
	.zero		0
	.zero		64


//--------------------- .nv.constant0.default_function_kernel --------------------------
	.section	.nv.constant0.default_function_kernel,"a",@progbits
	.sectionflags	@""
	.align	4
.nv.constant0.default_function_kernel:
	.zero		920


//--------------------- SYMBOLS --------------------------

	.type		.nv.reservedSmem.offset0,@object
	.size		.nv.reservedSmem.offset0,0x4
	.type		.nv.reservedSmem.cap,@object
	.size		.nv.reservedSmem.cap,0x4
